//
// Generated by NVIDIA NVVM Compiler
//
// Compiler Build ID: CL-36424714
// Cuda compilation tools, release 13.0, V13.0.88
// Based on NVVM 20.0.0
//

.version 9.0
.target sm_100
.address_size 64

	// .globl	_Z18invertRedCoalescedPhi

.visible .entry _Z18invertRedCoalescedPhi(
	.param .u64 .ptr .align 1 _Z18invertRedCoalescedPhi_param_0,
	.param .u32 _Z18invertRedCoalescedPhi_param_1
)
{
	.reg .pred 	%p<3>;
	.reg .b16 	%rs<3>;
	.reg .b32 	%r<11>;
	.reg .b64 	%rd<5>;

	ld.param.u64 	%rd2, [_Z18invertRedCoalescedPhi_param_0];
	ld.param.u32 	%r6, [_Z18invertRedCoalescedPhi_param_1];
	mov.u32 	%r7, %ctaid.x;
	mov.u32 	%r1, %ntid.x;
	mov.u32 	%r8, %tid.x;
	mad.lo.s32 	%r10, %r7, %r1, %r8;
	setp.ge.s32 	%p1, %r10, %r6;
	@%p1 bra 	$L__BB0_3;
	mov.u32 	%r9, %nctaid.x;
	mul.lo.s32 	%r3, %r1, %r9;
	cvta.to.global.u64 	%rd1, %rd2;
$L__BB0_2:
	cvt.s64.s32 	%rd3, %r10;
	add.s64 	%rd4, %rd1, %rd3;
	ld.global.u8 	%rs1, [%rd4];
	not.b16 	%rs2, %rs1;
	st.global.u8 	[%rd4], %rs2;
	add.s32 	%r10, %r10, %r3;
	setp.lt.s32 	%p2, %r10, %r6;
	@%p2 bra 	$L__BB0_2;
$L__BB0_3:
	ret;

}
	// .globl	_Z20invertRedUncoalescedPhi
.visible .entry _Z20invertRedUncoalescedPhi(
	.param .u64 .ptr .align 1 _Z20invertRedUncoalescedPhi_param_0,
	.param .u32 _Z20invertRedUncoalescedPhi_param_1
)
{
	.reg .pred 	%p<3>;
	.reg .b16 	%rs<3>;
	.reg .b32 	%r<12>;
	.reg .b64 	%rd<5>;

	ld.param.u64 	%rd2, [_Z20invertRedUncoalescedPhi_param_0];
	ld.param.u32 	%r6, [_Z20invertRedUncoalescedPhi_param_1];
	mov.u32 	%r7, %ctaid.x;
	mov.u32 	%r1, %ntid.x;
	mov.u32 	%r8, %tid.x;
	mad.lo.s32 	%r11, %r7, %r1, %r8;
	setp.ge.s32 	%p1, %r11, %r6;
	@%p1 bra 	$L__BB1_3;
	mov.u32 	%r9, %nctaid.x;
	mul.lo.s32 	%r3, %r1, %r9;
	cvta.to.global.u64 	%rd1, %rd2;
$L__BB1_2:
	mul.lo.s32 	%r10, %r11, 3;
	cvt.s64.s32 	%rd3, %r10;
	add.s64 	%rd4, %rd1, %rd3;
	ld.global.u8 	%rs1, [%rd4];
	not.b16 	%rs2, %rs1;
	st.global.u8 	[%rd4], %rs2;
	add.s32 	%r11, %r11, %r3;
	setp.lt.s32 	%p2, %r11, %r6;
	@%p2 bra 	$L__BB1_2;
$L__BB1_3:
	ret;

}


// ===== COMPILED SASS (sm_100) =====

	.target	sm_100

	.elftype	@"ET_EXEC"


//--------------------- .note.nv.tkinfo           --------------------------
	.section	.note.nv.tkinfo,"",@"SHT_NOTE"
	.sectionflags	@"SHF_NOTE_NV_TKINFO"
	.tkinfo
        /*0018*/ 	.word	0x00000002
        /*0030*/ 	.string	""
        /*0030*/ 	.string	"ptxas"
        /*0030*/ 	.string	"Cuda compilation tools, release 13.0, V13.0.88"
        /*0030*/ 	.string	"Build cuda_13.0.r13.0/compiler.36424714_0"
        /*0030*/ 	.string	"-arch sm_100 -m 64 "



//--------------------- .note.nv.cuinfo           --------------------------
	.section	.note.nv.cuinfo,"",@"SHT_NOTE"
	.sectionflags	@"SHF_NOTE_NV_CUINFO"
        /*0018*/ 	.short	0x0002
        /*001a*/ 	.short	0x0064
        /*001c*/ 	.short	0x0082
	.zero		2


//--------------------- .nv.info                  --------------------------
	.section	.nv.info,"",@"SHT_CUDA_INFO"
	.align	4


	//----- nvinfo : EIATTR_REGCOUNT
	.align		4
        /*0000*/ 	.byte	0x04, 0x2f
        /*0002*/ 	.short	(.L_1 - .L_0)
	.align		4
.L_0:
        /*0004*/ 	.word	index@(_Z18invertRedCoalescedPhi)
        /*0008*/ 	.word	0x0000000a


	//----- nvinfo : EIATTR_FRAME_SIZE
	.align		4
.L_1:
        /*000c*/ 	.byte	0x04, 0x11
        /*000e*/ 	.short	(.L_3 - .L_2)
	.align		4
.L_2:
        /*0010*/ 	.word	index@(_Z18invertRedCoalescedPhi)
        /*0014*/ 	.word	0x00000000


	//----- nvinfo : EIATTR_REGCOUNT
	.align		4
.L_3:
        /*0018*/ 	.byte	0x04, 0x2f
        /*001a*/ 	.short	(.L_5 - .L_4)
	.align		4
.L_4:
        /*001c*/ 	.word	index@(_Z20invertRedUncoalescedPhi)
        /*0020*/ 	.word	0x0000000a


	//----- nvinfo : EIATTR_FRAME_SIZE
	.align		4
.L_5:
        /*0024*/ 	.byte	0x04, 0x11
        /*0026*/ 	.short	(.L_7 - .L_6)
	.align		4
.L_6:
        /*0028*/ 	.word	index@(_Z20invertRedUncoalescedPhi)
        /*002c*/ 	.word	0x00000000


	//----- nvinfo : EIATTR_MIN_STACK_SIZE
	.align		4
.L_7:
        /*0030*/ 	.byte	0x04, 0x12
        /*0032*/ 	.short	(.L_9 - .L_8)
	.align		4
.L_8:
        /*0034*/ 	.word	index@(_Z20invertRedUncoalescedPhi)
        /*0038*/ 	.word	0x00000000


	//----- nvinfo : EIATTR_MIN_STACK_SIZE
	.align		4
.L_9:
        /*003c*/ 	.byte	0x04, 0x12
        /*003e*/ 	.short	(.L_11 - .L_10)
	.align		4
.L_10:
        /*0040*/ 	.word	index@(_Z18invertRedCoalescedPhi)
        /*0044*/ 	.word	0x00000000
.L_11:


//--------------------- .nv.compat                --------------------------
	.section	.nv.compat,"",@"SHT_CUDA_COMPAT_INFO"
	.align	4
        /*0000*/ 	.byte	0x02, 0x09, 0x00, 0x00, 0x02, 0x02, 0x01, 0x00, 0x02, 0x05, 0x05, 0x00, 0x03, 0x07, 0x01, 0x01
        /*0010*/ 	.byte	0x02, 0x03, 0x00, 0x00, 0x02, 0x06, 0x01, 0x00, 0x04, 0x0b, 0x08, 0x00, 0x09, 0x00, 0x00, 0x00
        /*0020*/ 	.byte	0x00, 0x00, 0x00, 0x00


//--------------------- .nv.info._Z20invertRedUncoalescedPhi --------------------------
	.section	.nv.info._Z20invertRedUncoalescedPhi,"",@"SHT_CUDA_INFO"
	.sectionflags	@""
	.align	4


	//----- nvinfo : EIATTR_CUDA_API_VERSION
	.align		4
        /*0000*/ 	.byte	0x04, 0x37
        /*0002*/ 	.short	(.L_13 - .L_12)
.L_12:
        /*0004*/ 	.word	0x00000082


	//----- nvinfo : EIATTR_KPARAM_INFO
	.align		4
.L_13:
        /*0008*/ 	.byte	0x04, 0x17
        /*000a*/ 	.short	(.L_15 - .L_14)
.L_14:
        /*000c*/ 	.word	0x00000000
        /*0010*/ 	.short	0x0001
        /*0012*/ 	.short	0x0008
        /*0014*/ 	.byte	0x00, 0xf0, 0x11, 0x00


	//----- nvinfo : EIATTR_KPARAM_INFO
	.align		4
.L_15:
        /*0018*/ 	.byte	0x04, 0x17
        /*001a*/ 	.short	(.L_17 - .L_16)
.L_16:
        /*001c*/ 	.word	0x00000000
        /*0020*/ 	.short	0x0000
        /*0022*/ 	.short	0x0000
        /*0024*/ 	.byte	0x00, 0xf5, 0x21, 0x00


	//----- nvinfo : EIATTR_SPARSE_MMA_MASK
	.align		4
.L_17:
        /*0028*/ 	.byte	0x03, 0x50
        /*002a*/ 	.short	0x0000


	//----- nvinfo : EIATTR_MAXREG_COUNT
	.align		4
        /*002c*/ 	.byte	0x03, 0x1b
        /*002e*/ 	.short	0x00ff


	//----- nvinfo : EIATTR_MERCURY_ISA_VERSION
	.align		4
        /*0030*/ 	.byte	0x03, 0x5f
        /*0032*/ 	.short	0x0101


	//----- nvinfo : EIATTR_VRC_CTA_INIT_COUNT
	.align		4
        /*0034*/ 	.byte	0x02, 0x4a
	.zero		1
	.zero		1


	//----- nvinfo : EIATTR_EXIT_INSTR_OFFSETS
	.align		4
        /*0038*/ 	.byte	0x04, 0x1c
        /*003a*/ 	.short	(.L_19 - .L_18)


	//   ....[0]....
.L_18:
        /*003c*/ 	.word	0x00000070


	//   ....[1]....
        /*0040*/ 	.word	0x00000150


	//----- nvinfo : EIATTR_CRS_STACK_SIZE
	.align		4
.L_19:
        /*0044*/ 	.byte	0x04, 0x1e
        /*0046*/ 	.short	(.L_21 - .L_20)
.L_20:
        /*0048*/ 	.word	0x00000000


	//----- nvinfo : EIATTR_CBANK_PARAM_SIZE
	.align		4
.L_21:
        /*004c*/ 	.byte	0x03, 0x19
        /*004e*/ 	.short	0x000c


	//----- nvinfo : EIATTR_PARAM_CBANK
	.align		4
        /*0050*/ 	.byte	0x04, 0x0a
        /*0052*/ 	.short	(.L_23 - .L_22)
	.align		4
.L_22:
        /*0054*/ 	.word	index@(.nv.constant0._Z20invertRedUncoalescedPhi)
        /*0058*/ 	.short	0x0380
        /*005a*/ 	.short	0x000c


	//----- nvinfo : EIATTR_SW_WAR
	.align		4
.L_23:
        /*005c*/ 	.byte	0x04, 0x36
        /*005e*/ 	.short	(.L_25 - .L_24)
.L_24:
        /*0060*/ 	.word	0x00000008
.L_25:


//--------------------- .nv.info._Z18invertRedCoalescedPhi --------------------------
	.section	.nv.info._Z18invertRedCoalescedPhi,"",@"SHT_CUDA_INFO"
	.sectionflags	@""
	.align	4


	//----- nvinfo : EIATTR_CUDA_API_VERSION
	.align		4
        /*0000*/ 	.byte	0x04, 0x37
        /*0002*/ 	.short	(.L_27 - .L_26)
.L_26:
        /*0004*/ 	.word	0x00000082


	//----- nvinfo : EIATTR_KPARAM_INFO
	.align		4
.L_27:
        /*0008*/ 	.byte	0x04, 0x17
        /*000a*/ 	.short	(.L_29 - .L_28)
.L_28:
        /*000c*/ 	.word	0x00000000
        /*0010*/ 	.short	0x0001
        /*0012*/ 	.short	0x0008
        /*0014*/ 	.byte	0x00, 0xf0, 0x11, 0x00


	//----- nvinfo : EIATTR_KPARAM_INFO
	.align		4
.L_29:
        /*0018*/ 	.byte	0x04, 0x17
        /*001a*/ 	.short	(.L_31 - .L_30)
.L_30:
        /*001c*/ 	.word	0x00000000
        /*0020*/ 	.short	0x0000
        /*0022*/ 	.short	0x0000
        /*0024*/ 	.byte	0x00, 0xf5, 0x21, 0x00


	//----- nvinfo : EIATTR_SPARSE_MMA_MASK
	.align		4
.L_31:
        /*0028*/ 	.byte	0x03, 0x50
        /*002a*/ 	.short	0x0000


	//----- nvinfo : EIATTR_MAXREG_COUNT
	.align		4
        /*002c*/ 	.byte	0x03, 0x1b
        /*002e*/ 	.short	0x00ff


	//----- nvinfo : EIATTR_MERCURY_ISA_VERSION
	.align		4
        /*0030*/ 	.byte	0x03, 0x5f
        /*0032*/ 	.short	0x0101


	//----- nvinfo : EIATTR_VRC_CTA_INIT_COUNT
	.align		4
        /*0034*/ 	.byte	0x02, 0x4a
	.zero		1
	.zero		1


	//----- nvinfo : EIATTR_EXIT_INSTR_OFFSETS
	.align		4
        /*0038*/ 	.byte	0x04, 0x1c
        /*003a*/ 	.short	(.L_33 - .L_32)


	//   ....[0]....
.L_32:
        /*003c*/ 	.word	0x00000070


	//   ....[1]....
        /*0040*/ 	.word	0x00000140


	//----- nvinfo : EIATTR_CRS_STACK_SIZE
	.align		4
.L_33:
        /*0044*/ 	.byte	0x04, 0x1e
        /*0046*/ 	.short	(.L_35 - .L_34)
.L_34:
        /*0048*/ 	.word	0x00000000


	//----- nvinfo : EIATTR_CBANK_PARAM_SIZE
	.align		4
.L_35:
        /*004c*/ 	.byte	0x03, 0x19
        /*004e*/ 	.short	0x000c


	//----- nvinfo : EIATTR_PARAM_CBANK
	.align		4
        /*0050*/ 	.byte	0x04, 0x0a
        /*0052*/ 	.short	(.L_37 - .L_36)
	.align		4
.L_36:
        /*0054*/ 	.word	index@(.nv.constant0._Z18invertRedCoalescedPhi)
        /*0058*/ 	.short	0x0380
        /*005a*/ 	.short	0x000c


	//----- nvinfo : EIATTR_SW_WAR
	.align		4
.L_37:
        /*005c*/ 	.byte	0x04, 0x36
        /*005e*/ 	.short	(.L_39 - .L_38)
.L_38:
        /*0060*/ 	.word	0x00000008
.L_39:


//--------------------- .nv.callgraph             --------------------------
	.section	.nv.callgraph,"",@"SHT_CUDA_CALLGRAPH"
	.align	4
	.sectionentsize	8
	.align		4
        /*0000*/ 	.word	0x00000000
	.align		4
        /*0004*/ 	.word	0xffffffff
	.align		4
        /*0008*/ 	.word	0x00000000
	.align		4
        /*000c*/ 	.word	0xfffffffe
	.align		4
        /*0010*/ 	.word	0x00000000
	.align		4
        /*0014*/ 	.word	0xfffffffd
	.align		4
        /*0018*/ 	.word	0x00000000
	.align		4
        /*001c*/ 	.word	0xfffffffc


//--------------------- .text._Z20invertRedUncoalescedPhi --------------------------
	.section	.text._Z20invertRedUncoalescedPhi,"ax",@progbits
	.align	128
        .global         _Z20invertRedUncoalescedPhi
        .type           _Z20invertRedUncoalescedPhi,@function
        .size           _Z20invertRedUncoalescedPhi,(.L_x_4 - _Z20invertRedUncoalescedPhi)
        .other          _Z20invertRedUncoalescedPhi,@"STO_CUDA_ENTRY STV_DEFAULT"
_Z20invertRedUncoalescedPhi:
.text._Z20invertRedUncoalescedPhi:
[----:B------:R-:W-:Y:S01]  /*0000*/  LDC R1, c[0x0][0x37c] ;  /* 0x0000df00ff017b82 */ /* 0x000fe20000000800 */
[----:B------:R-:W0:Y:S07]  /*0010*/  S2R R0, SR_TID.X ;  /* 0x0000000000007919 */ /* 0x000e2e0000002100 */
[----:B------:R-:W0:Y:S01]  /*0020*/  S2UR UR4, SR_CTAID.X ;  /* 0x00000000000479c3 */ /* 0x000e220000002500 */
[----:B------:R-:W1:Y:S07]  /*0030*/  LDCU UR5, c[0x0][0x388] ;  /* 0x00007100ff0577ac */ /* 0x000e6e0008000800 */
[----:B------:R-:W0:Y:S02]  /*0040*/  LDC R5, c[0x0][0x360] ;  /* 0x0000d800ff057b82 */ /* 0x000e240000000800 */
[----:B0-----:R-:W-:-:S05]  /*0050*/  IMAD R0, R5, UR4, R0 ;  /* 0x0000000405007c24 */ /* 0x001fca000f8e0200 */
[----:B-1----:R-:W-:-:S13]  /*0060*/  ISETP.GE.AND P0, PT, R0, UR5, PT ;  /* 0x0000000500007c0c */ /* 0x002fda000bf06270 */
[----:B------:R-:W-:Y:S05]  /*0070*/  @P0 EXIT ;  /* 0x000000000000094d */ /* 0x000fea0003800000 */
[----:B------:R-:W0:Y:S01]  /*0080*/  LDCU UR4, c[0x0][0x370] ;  /* 0x00006e00ff0477ac */ /* 0x000e220008000800 */
[----:B------:R-:W1:Y:S01]  /*0090*/  LDCU.64 UR6, c[0x0][0x358] ;  /* 0x00006b00ff0677ac */ /* 0x000e620008000a00 */
[----:B------:R-:W2:Y:S01]  /*00a0*/  LDCU.64 UR8, c[0x0][0x380] ;  /* 0x00007000ff0877ac */ /* 0x000ea20008000a00 */
[----:B0-----:R-:W-:-:S07]  /*00b0*/  IMAD R5, R5, UR4, RZ ;  /* 0x0000000405057c24 */ /* 0x001fce000f8e02ff */
.L_x_0:
[----:B0-----:R-:W-:-:S05]  /*00c0*/  IMAD R3, R0, 0x3, RZ ;  /* 0x0000000300037824 */ /* 0x001fca00078e02ff */
[----:B--2---:R-:W-:-:S04]  /*00d0*/  IADD3 R2, P0, PT, R3, UR8, RZ ;  /* 0x0000000803027c10 */ /* 0x004fc8000ff1e0ff */
[----:B------:R-:W-:-:S05]  /*00e0*/  LEA.HI.X.SX32 R3, R3, UR9, 0x1, P0 ;  /* 0x0000000903037c11 */ /* 0x000fca00080f0eff */
[----:B-1----:R-:W2:Y:S01]  /*00f0*/  LDG.E.U8 R4, desc[UR6][R2.64] ;  /* 0x0000000602047981 */ /* 0x002ea2000c1e1100 */
[----:B------:R-:W-:-:S05]  /*0100*/  IMAD.IADD R0, R5, 0x1, R0 ;  /* 0x0000000105007824 */ /* 0x000fca00078e0200 */
[----:B------:R-:W-:Y:S02]  /*0110*/  ISETP.GE.AND P0, PT, R0, UR5, PT ;  /* 0x0000000500007c0c */ /* 0x000fe4000bf06270 */
[----:B--2---:R-:W-:-:S05]  /*0120*/  LOP3.LUT R7, RZ, R4, RZ, 0x33, !PT ;  /* 0x00000004ff077212 */ /* 0x004fca00078e33ff */
[----:B------:R0:W-:Y:S06]  /*0130*/  STG.E.U8 desc[UR6][R2.64], R7 ;  /* 0x0000000702007986 */ /* 0x0001ec000c101106 */
[----:B------:R-:W-:Y:S05]  /*0140*/  @!P0 BRA `(.L_x_0) ;  /* 0xfffffffc00dc8947 */ /* 0x000fea000383ffff */
[----:B------:R-:W-:Y:S05]  /*0150*/  EXIT ;  /* 0x000000000000794d */ /* 0x000fea0003800000 */
.L_x_1:
[----:B------:R-:W-:-:S00]  /*0160*/  BRA `(.L_x_1) ;  /* 0xfffffffc00fc7947 */ /* 0x000fc0000383ffff */
[----:B------:R-:W-:-:S00]  /*0170*/  NOP ;  /* 0x0000000000007918 */ /* 0x000fc00000000000 */
        /* <DEDUP_REMOVED lines=8> */
.L_x_4:


//--------------------- .text._Z18invertRedCoalescedPhi --------------------------
	.section	.text._Z18invertRedCoalescedPhi,"ax",@progbits
	.align	128
        .global         _Z18invertRedCoalescedPhi
        .type           _Z18invertRedCoalescedPhi,@function
        .size           _Z18invertRedCoalescedPhi,(.L_x_5 - _Z18invertRedCoalescedPhi)
        .other          _Z18invertRedCoalescedPhi,@"STO_CUDA_ENTRY STV_DEFAULT"
_Z18invertRedCoalescedPhi:
.text._Z18invertRedCoalescedPhi:
        /* <DEDUP_REMOVED lines=12> */
.L_x_2:
[----:B0-2---:R-:W-:-:S04]  /*00c0*/  IADD3 R2, P0, PT, R0, UR8, RZ ;  /* 0x0000000800027c10 */ /* 0x005fc8000ff1e0ff */
        /* <DEDUP_REMOVED lines=8> */
.L_x_3:
        /* <DEDUP_REMOVED lines=11> */
.L_x_5:


//--------------------- .nv.shared.reserved.0     --------------------------
	.section	.nv.shared.reserved.0,"aw",@nobits
	.weak		__nv_reservedSMEM_offset_0_alias
	.size		__nv_reservedSMEM_offset_0_alias, 0, 64
	.other		__nv_reservedSMEM_offset_0_alias,@"STO_CUDA_RESERVED_SHARED STV_DEFAULT"
__nv_reservedSMEM_offset_0_alias:
	.zero		0
	.zero		64


//--------------------- .nv.constant0._Z20invertRedUncoalescedPhi --------------------------
	.section	.nv.constant0._Z20invertRedUncoalescedPhi,"a",@progbits
	.sectionflags	@""
	.align	4
.nv.constant0._Z20invertRedUncoalescedPhi:
	.zero		908


//--------------------- .nv.constant0._Z18invertRedCoalescedPhi --------------------------
	.section	.nv.constant0._Z18invertRedCoalescedPhi,"a",@progbits
	.sectionflags	@""
	.align	4
.nv.constant0._Z18invertRedCoalescedPhi:
	.zero		908


//--------------------- SYMBOLS --------------------------

	.type		.nv.reservedSmem.offset0,@object
	.size		.nv.reservedSmem.offset0,0x4
